//
// Generated by NVIDIA NVVM Compiler
//
// Compiler Build ID: CL-36424714
// Cuda compilation tools, release 13.0, V13.0.88
// Based on NVVM 20.0.0
//

.version 9.0
.target sm_100
.address_size 64

	// .globl	_Z7computePiiiS_
.extern .shared .align 16 .b8 shm[];

.visible .entry _Z7computePiiiS_(
	.param .u64 .ptr .align 1 _Z7computePiiiS__param_0,
	.param .u32 _Z7computePiiiS__param_1,
	.param .u32 _Z7computePiiiS__param_2,
	.param .u64 .ptr .align 1 _Z7computePiiiS__param_3
)
{
	.reg .pred 	%p<9>;
	.reg .b32 	%r<253>;
	.reg .b64 	%rd<12>;

	ld.param.u64 	%rd3, [_Z7computePiiiS__param_0];
	ld.param.u32 	%r57, [_Z7computePiiiS__param_1];
	cvta.to.global.u64 	%rd1, %rd3;
	mov.u32 	%r1, %tid.x;
	mov.u32 	%r59, %ntid.x;
	mov.u32 	%r60, %ctaid.x;
	mad.lo.s32 	%r2, %r59, %r60, %r1;
	shl.b32 	%r3, %r60, 8;
	setp.ge.s32 	%p1, %r2, %r57;
	@%p1 bra 	$L__BB0_12;
	add.s32 	%r244, %r3, 1;
	setp.ge.s32 	%p2, %r244, %r57;
	@%p2 bra 	$L__BB0_12;
	shl.b32 	%r62, %r2, 5;
	mul.wide.s32 	%rd4, %r62, 4;
	add.s64 	%rd5, %rd1, %rd4;
	ld.global.u32 	%r5, [%rd5];
	ld.global.u32 	%r6, [%rd5+4];
	ld.global.u32 	%r7, [%rd5+8];
	ld.global.u32 	%r8, [%rd5+12];
	ld.global.u32 	%r9, [%rd5+16];
	ld.global.u32 	%r10, [%rd5+20];
	ld.global.u32 	%r11, [%rd5+24];
	ld.global.u32 	%r12, [%rd5+28];
	ld.global.u32 	%r13, [%rd5+32];
	ld.global.u32 	%r14, [%rd5+36];
	ld.global.u32 	%r15, [%rd5+40];
	ld.global.u32 	%r16, [%rd5+44];
	ld.global.u32 	%r17, [%rd5+48];
	ld.global.u32 	%r18, [%rd5+52];
	ld.global.u32 	%r19, [%rd5+56];
	ld.global.u32 	%r20, [%rd5+60];
	ld.global.u32 	%r21, [%rd5+64];
	ld.global.u32 	%r22, [%rd5+68];
	ld.global.u32 	%r23, [%rd5+72];
	ld.global.u32 	%r24, [%rd5+76];
	ld.global.u32 	%r25, [%rd5+80];
	ld.global.u32 	%r26, [%rd5+84];
	ld.global.u32 	%r27, [%rd5+88];
	ld.global.u32 	%r28, [%rd5+92];
	ld.global.u32 	%r29, [%rd5+96];
	ld.global.u32 	%r30, [%rd5+100];
	ld.global.u32 	%r31, [%rd5+104];
	ld.global.u32 	%r32, [%rd5+108];
	ld.global.u32 	%r33, [%rd5+112];
	ld.global.u32 	%r34, [%rd5+116];
	ld.global.u32 	%r35, [%rd5+120];
	ld.global.u32 	%r36, [%rd5+124];
	not.b32 	%r63, %r3;
	add.s32 	%r243, %r57, %r63;
	mov.b32 	%r250, 0;
$L__BB0_3:
	sub.s32 	%r41, %r57, %r244;
	min.s32 	%r64, %r41, 256;
	bar.sync 	0;
	setp.ge.s32 	%p3, %r1, %r64;
	@%p3 bra 	$L__BB0_5;
	add.s32 	%r65, %r244, %r1;
	shl.b32 	%r66, %r65, 5;
	mul.wide.s32 	%rd6, %r66, 4;
	add.s64 	%rd7, %rd1, %rd6;
	ld.global.u32 	%r67, [%rd7];
	shl.b32 	%r68, %r1, 2;
	shl.b32 	%r69, %r1, 7;
	or.b32  	%r70, %r69, %r68;
	and.b32  	%r71, %r70, 127100;
	mov.u32 	%r72, shm;
	add.s32 	%r73, %r72, %r71;
	st.shared.u32 	[%r73], %r67;
	ld.global.u32 	%r74, [%rd7+4];
	st.shared.u32 	[%r73+128], %r74;
	ld.global.u32 	%r75, [%rd7+8];
	st.shared.u32 	[%r73+256], %r75;
	ld.global.u32 	%r76, [%rd7+12];
	st.shared.u32 	[%r73+384], %r76;
	ld.global.u32 	%r77, [%rd7+16];
	st.shared.u32 	[%r73+512], %r77;
	ld.global.u32 	%r78, [%rd7+20];
	st.shared.u32 	[%r73+640], %r78;
	ld.global.u32 	%r79, [%rd7+24];
	st.shared.u32 	[%r73+768], %r79;
	ld.global.u32 	%r80, [%rd7+28];
	st.shared.u32 	[%r73+896], %r80;
	ld.global.u32 	%r81, [%rd7+32];
	st.shared.u32 	[%r73+1024], %r81;
	ld.global.u32 	%r82, [%rd7+36];
	st.shared.u32 	[%r73+1152], %r82;
	ld.global.u32 	%r83, [%rd7+40];
	st.shared.u32 	[%r73+1280], %r83;
	ld.global.u32 	%r84, [%rd7+44];
	st.shared.u32 	[%r73+1408], %r84;
	ld.global.u32 	%r85, [%rd7+48];
	st.shared.u32 	[%r73+1536], %r85;
	ld.global.u32 	%r86, [%rd7+52];
	st.shared.u32 	[%r73+1664], %r86;
	ld.global.u32 	%r87, [%rd7+56];
	st.shared.u32 	[%r73+1792], %r87;
	ld.global.u32 	%r88, [%rd7+60];
	st.shared.u32 	[%r73+1920], %r88;
	ld.global.u32 	%r89, [%rd7+64];
	st.shared.u32 	[%r73+2048], %r89;
	ld.global.u32 	%r90, [%rd7+68];
	st.shared.u32 	[%r73+2176], %r90;
	ld.global.u32 	%r91, [%rd7+72];
	st.shared.u32 	[%r73+2304], %r91;
	ld.global.u32 	%r92, [%rd7+76];
	st.shared.u32 	[%r73+2432], %r92;
	ld.global.u32 	%r93, [%rd7+80];
	st.shared.u32 	[%r73+2560], %r93;
	ld.global.u32 	%r94, [%rd7+84];
	st.shared.u32 	[%r73+2688], %r94;
	ld.global.u32 	%r95, [%rd7+88];
	st.shared.u32 	[%r73+2816], %r95;
	ld.global.u32 	%r96, [%rd7+92];
	st.shared.u32 	[%r73+2944], %r96;
	ld.global.u32 	%r97, [%rd7+96];
	st.shared.u32 	[%r73+3072], %r97;
	ld.global.u32 	%r98, [%rd7+100];
	st.shared.u32 	[%r73+3200], %r98;
	ld.global.u32 	%r99, [%rd7+104];
	st.shared.u32 	[%r73+3328], %r99;
	ld.global.u32 	%r100, [%rd7+108];
	st.shared.u32 	[%r73+3456], %r100;
	ld.global.u32 	%r101, [%rd7+112];
	st.shared.u32 	[%r73+3584], %r101;
	ld.global.u32 	%r102, [%rd7+116];
	st.shared.u32 	[%r73+3712], %r102;
	ld.global.u32 	%r103, [%rd7+120];
	st.shared.u32 	[%r73+3840], %r103;
	ld.global.u32 	%r104, [%rd7+124];
	st.shared.u32 	[%r73+3968], %r104;
$L__BB0_5:
	setp.lt.s32 	%p4, %r41, 1;
	@%p4 bra 	$L__BB0_11;
	min.s32 	%r106, %r243, 256;
	max.s32 	%r107, %r106, 1;
	neg.s32 	%r248, %r107;
	mov.b32 	%r247, 0;
	mov.u32 	%r246, %r244;
	mov.u32 	%r249, %r247;
$L__BB0_7:
	setp.ge.s32 	%p5, %r2, %r246;
	@%p5 bra 	$L__BB0_10;
	and.b32  	%r108, %r249, 31;
	and.b32  	%r109, %r247, 1073740800;
	or.b32  	%r110, %r109, %r108;
	shl.b32 	%r111, %r110, 2;
	mov.u32 	%r112, shm;
	add.s32 	%r113, %r112, %r111;
	ld.shared.u32 	%r114, [%r113];
	xor.b32  	%r115, %r114, %r5;
	popc.b32 	%r116, %r115;
	ld.shared.u32 	%r117, [%r113+128];
	xor.b32  	%r118, %r117, %r6;
	popc.b32 	%r119, %r118;
	add.s32 	%r120, %r119, %r116;
	ld.shared.u32 	%r121, [%r113+256];
	xor.b32  	%r122, %r121, %r7;
	popc.b32 	%r123, %r122;
	add.s32 	%r124, %r123, %r120;
	ld.shared.u32 	%r125, [%r113+384];
	xor.b32  	%r126, %r125, %r8;
	popc.b32 	%r127, %r126;
	add.s32 	%r128, %r127, %r124;
	ld.shared.u32 	%r129, [%r113+512];
	xor.b32  	%r130, %r129, %r9;
	popc.b32 	%r131, %r130;
	add.s32 	%r132, %r131, %r128;
	ld.shared.u32 	%r133, [%r113+640];
	xor.b32  	%r134, %r133, %r10;
	popc.b32 	%r135, %r134;
	add.s32 	%r136, %r135, %r132;
	ld.shared.u32 	%r137, [%r113+768];
	xor.b32  	%r138, %r137, %r11;
	popc.b32 	%r139, %r138;
	add.s32 	%r140, %r139, %r136;
	ld.shared.u32 	%r141, [%r113+896];
	xor.b32  	%r142, %r141, %r12;
	popc.b32 	%r143, %r142;
	add.s32 	%r144, %r143, %r140;
	ld.shared.u32 	%r145, [%r113+1024];
	xor.b32  	%r146, %r145, %r13;
	popc.b32 	%r147, %r146;
	add.s32 	%r148, %r147, %r144;
	ld.shared.u32 	%r149, [%r113+1152];
	xor.b32  	%r150, %r149, %r14;
	popc.b32 	%r151, %r150;
	add.s32 	%r152, %r151, %r148;
	ld.shared.u32 	%r153, [%r113+1280];
	xor.b32  	%r154, %r153, %r15;
	popc.b32 	%r155, %r154;
	add.s32 	%r156, %r155, %r152;
	ld.shared.u32 	%r157, [%r113+1408];
	xor.b32  	%r158, %r157, %r16;
	popc.b32 	%r159, %r158;
	add.s32 	%r160, %r159, %r156;
	ld.shared.u32 	%r161, [%r113+1536];
	xor.b32  	%r162, %r161, %r17;
	popc.b32 	%r163, %r162;
	add.s32 	%r164, %r163, %r160;
	ld.shared.u32 	%r165, [%r113+1664];
	xor.b32  	%r166, %r165, %r18;
	popc.b32 	%r167, %r166;
	add.s32 	%r168, %r167, %r164;
	ld.shared.u32 	%r169, [%r113+1792];
	xor.b32  	%r170, %r169, %r19;
	popc.b32 	%r171, %r170;
	add.s32 	%r172, %r171, %r168;
	ld.shared.u32 	%r173, [%r113+1920];
	xor.b32  	%r174, %r173, %r20;
	popc.b32 	%r175, %r174;
	add.s32 	%r176, %r175, %r172;
	ld.shared.u32 	%r177, [%r113+2048];
	xor.b32  	%r178, %r177, %r21;
	popc.b32 	%r179, %r178;
	add.s32 	%r180, %r179, %r176;
	ld.shared.u32 	%r181, [%r113+2176];
	xor.b32  	%r182, %r181, %r22;
	popc.b32 	%r183, %r182;
	add.s32 	%r184, %r183, %r180;
	ld.shared.u32 	%r185, [%r113+2304];
	xor.b32  	%r186, %r185, %r23;
	popc.b32 	%r187, %r186;
	add.s32 	%r188, %r187, %r184;
	ld.shared.u32 	%r189, [%r113+2432];
	xor.b32  	%r190, %r189, %r24;
	popc.b32 	%r191, %r190;
	add.s32 	%r192, %r191, %r188;
	ld.shared.u32 	%r193, [%r113+2560];
	xor.b32  	%r194, %r193, %r25;
	popc.b32 	%r195, %r194;
	add.s32 	%r196, %r195, %r192;
	ld.shared.u32 	%r197, [%r113+2688];
	xor.b32  	%r198, %r197, %r26;
	popc.b32 	%r199, %r198;
	add.s32 	%r200, %r199, %r196;
	ld.shared.u32 	%r201, [%r113+2816];
	xor.b32  	%r202, %r201, %r27;
	popc.b32 	%r203, %r202;
	add.s32 	%r204, %r203, %r200;
	ld.shared.u32 	%r205, [%r113+2944];
	xor.b32  	%r206, %r205, %r28;
	popc.b32 	%r207, %r206;
	add.s32 	%r208, %r207, %r204;
	ld.shared.u32 	%r209, [%r113+3072];
	xor.b32  	%r210, %r209, %r29;
	popc.b32 	%r211, %r210;
	add.s32 	%r212, %r211, %r208;
	ld.shared.u32 	%r213, [%r113+3200];
	xor.b32  	%r214, %r213, %r30;
	popc.b32 	%r215, %r214;
	add.s32 	%r216, %r215, %r212;
	ld.shared.u32 	%r217, [%r113+3328];
	xor.b32  	%r218, %r217, %r31;
	popc.b32 	%r219, %r218;
	add.s32 	%r220, %r219, %r216;
	ld.shared.u32 	%r221, [%r113+3456];
	xor.b32  	%r222, %r221, %r32;
	popc.b32 	%r223, %r222;
	add.s32 	%r224, %r223, %r220;
	ld.shared.u32 	%r225, [%r113+3584];
	xor.b32  	%r226, %r225, %r33;
	popc.b32 	%r227, %r226;
	add.s32 	%r228, %r227, %r224;
	ld.shared.u32 	%r229, [%r113+3712];
	xor.b32  	%r230, %r229, %r34;
	popc.b32 	%r231, %r230;
	add.s32 	%r232, %r231, %r228;
	ld.shared.u32 	%r233, [%r113+3840];
	xor.b32  	%r234, %r233, %r35;
	popc.b32 	%r235, %r234;
	add.s32 	%r236, %r235, %r232;
	ld.shared.u32 	%r237, [%r113+3968];
	xor.b32  	%r238, %r237, %r36;
	popc.b32 	%r239, %r238;
	add.s32 	%r240, %r239, %r236;
	setp.ne.s32 	%p6, %r240, 1;
	@%p6 bra 	$L__BB0_10;
	ld.param.u64 	%rd11, [_Z7computePiiiS__param_3];
	ld.param.u32 	%r242, [_Z7computePiiiS__param_2];
	mad.lo.s32 	%r241, %r242, %r2, %r250;
	cvta.to.global.u64 	%rd8, %rd11;
	mul.wide.s32 	%rd9, %r241, 4;
	add.s64 	%rd10, %rd8, %rd9;
	st.global.u32 	[%rd10], %r246;
	add.s32 	%r250, %r250, 1;
$L__BB0_10:
	add.s32 	%r249, %r249, 1;
	add.s32 	%r248, %r248, 1;
	setp.ne.s32 	%p7, %r248, 0;
	add.s32 	%r247, %r247, 32;
	add.s32 	%r246, %r246, 1;
	@%p7 bra 	$L__BB0_7;
$L__BB0_11:
	add.s32 	%r244, %r244, 256;
	setp.lt.s32 	%p8, %r244, %r57;
	add.s32 	%r243, %r243, -256;
	@%p8 bra 	$L__BB0_3;
$L__BB0_12:
	ret;

}


// ===== COMPILED SASS (sm_100) =====

	.target	sm_100

	.elftype	@"ET_EXEC"


//--------------------- .note.nv.tkinfo           --------------------------
	.section	.note.nv.tkinfo,"",@"SHT_NOTE"
	.sectionflags	@"SHF_NOTE_NV_TKINFO"
	.tkinfo
        /*0018*/ 	.word	0x00000002
        /*0030*/ 	.string	""
        /*0030*/ 	.string	"ptxas"
        /*0030*/ 	.string	"Cuda compilation tools, release 13.0, V13.0.88"
        /*0030*/ 	.string	"Build cuda_13.0.r13.0/compiler.36424714_0"
        /*0030*/ 	.string	"-arch sm_100 -m 64 "



//--------------------- .note.nv.cuinfo           --------------------------
	.section	.note.nv.cuinfo,"",@"SHT_NOTE"
	.sectionflags	@"SHF_NOTE_NV_CUINFO"
        /*0018*/ 	.short	0x0002
        /*001a*/ 	.short	0x0064
        /*001c*/ 	.short	0x0082
	.zero		2


//--------------------- .nv.info                  --------------------------
	.section	.nv.info,"",@"SHT_CUDA_INFO"
	.align	4


	//----- nvinfo : EIATTR_REGCOUNT
	.align		4
        /*0000*/ 	.byte	0x04, 0x2f
        /*0002*/ 	.short	(.L_1 - .L_0)
	.align		4
.L_0:
        /*0004*/ 	.word	index@(_Z7computePiiiS_)
        /*0008*/ 	.word	0x00000030


	//----- nvinfo : EIATTR_FRAME_SIZE
	.align		4
.L_1:
        /*000c*/ 	.byte	0x04, 0x11
        /*000e*/ 	.short	(.L_3 - .L_2)
	.align		4
.L_2:
        /*0010*/ 	.word	index@(_Z7computePiiiS_)
        /*0014*/ 	.word	0x00000000


	//----- nvinfo : EIATTR_MIN_STACK_SIZE
	.align		4
.L_3:
        /*0018*/ 	.byte	0x04, 0x12
        /*001a*/ 	.short	(.L_5 - .L_4)
	.align		4
.L_4:
        /*001c*/ 	.word	index@(_Z7computePiiiS_)
        /*0020*/ 	.word	0x00000000
.L_5:


//--------------------- .nv.compat                --------------------------
	.section	.nv.compat,"",@"SHT_CUDA_COMPAT_INFO"
	.align	4
        /*0000*/ 	.byte	0x02, 0x09, 0x00, 0x00, 0x02, 0x02, 0x01, 0x00, 0x02, 0x05, 0x05, 0x00, 0x03, 0x07, 0x01, 0x01
        /*0010*/ 	.byte	0x02, 0x03, 0x00, 0x00, 0x02, 0x06, 0x01, 0x00, 0x04, 0x0b, 0x08, 0x00, 0x09, 0x00, 0x00, 0x00
        /*0020*/ 	.byte	0x00, 0x00, 0x00, 0x00


//--------------------- .nv.info._Z7computePiiiS_ --------------------------
	.section	.nv.info._Z7computePiiiS_,"",@"SHT_CUDA_INFO"
	.sectionflags	@""
	.align	4


	//----- nvinfo : EIATTR_CUDA_API_VERSION
	.align		4
        /*0000*/ 	.byte	0x04, 0x37
        /*0002*/ 	.short	(.L_7 - .L_6)
.L_6:
        /*0004*/ 	.word	0x00000082


	//----- nvinfo : EIATTR_KPARAM_INFO
	.align		4
.L_7:
        /*0008*/ 	.byte	0x04, 0x17
        /*000a*/ 	.short	(.L_9 - .L_8)
.L_8:
        /*000c*/ 	.word	0x00000000
        /*0010*/ 	.short	0x0003
        /*0012*/ 	.short	0x0010
        /*0014*/ 	.byte	0x00, 0xf5, 0x21, 0x00


	//----- nvinfo : EIATTR_KPARAM_INFO
	.align		4
.L_9:
        /*0018*/ 	.byte	0x04, 0x17
        /*001a*/ 	.short	(.L_11 - .L_10)
.L_10:
        /*001c*/ 	.word	0x00000000
        /*0020*/ 	.short	0x0002
        /*0022*/ 	.short	0x000c
        /*0024*/ 	.byte	0x00, 0xf0, 0x11, 0x00


	//----- nvinfo : EIATTR_KPARAM_INFO
	.align		4
.L_11:
        /*0028*/ 	.byte	0x04, 0x17
        /*002a*/ 	.short	(.L_13 - .L_12)
.L_12:
        /*002c*/ 	.word	0x00000000
        /*0030*/ 	.short	0x0001
        /*0032*/ 	.short	0x0008
        /*0034*/ 	.byte	0x00, 0xf0, 0x11, 0x00


	//----- nvinfo : EIATTR_KPARAM_INFO
	.align		4
.L_13:
        /*0038*/ 	.byte	0x04, 0x17
        /*003a*/ 	.short	(.L_15 - .L_14)
.L_14:
        /*003c*/ 	.word	0x00000000
        /*0040*/ 	.short	0x0000
        /*0042*/ 	.short	0x0000
        /*0044*/ 	.byte	0x00, 0xf5, 0x21, 0x00


	//----- nvinfo : EIATTR_SPARSE_MMA_MASK
	.align		4
.L_15:
        /*0048*/ 	.byte	0x03, 0x50
        /*004a*/ 	.short	0x0000


	//----- nvinfo : EIATTR_MAXREG_COUNT
	.align		4
        /*004c*/ 	.byte	0x03, 0x1b
        /*004e*/ 	.short	0x00ff


	//----- nvinfo : EIATTR_NUM_BARRIERS
	.align		4
        /*0050*/ 	.byte	0x02, 0x4c
        /*0052*/ 	.byte	0x01
	.zero		1


	//----- nvinfo : EIATTR_MERCURY_ISA_VERSION
	.align		4
        /*0054*/ 	.byte	0x03, 0x5f
        /*0056*/ 	.short	0x0101


	//----- nvinfo : EIATTR_VRC_CTA_INIT_COUNT
	.align		4
        /*0058*/ 	.byte	0x02, 0x4a
	.zero		1
	.zero		1


	//----- nvinfo : EIATTR_EXIT_INSTR_OFFSETS
	.align		4
        /*005c*/ 	.byte	0x04, 0x1c
        /*005e*/ 	.short	(.L_17 - .L_16)


	//   ....[0]....
.L_16:
        /*0060*/ 	.word	0x00000080


	//   ....[1]....
        /*0064*/ 	.word	0x000000d0


	//   ....[2]....
        /*0068*/ 	.word	0x00001210


	//----- nvinfo : EIATTR_CRS_STACK_SIZE
	.align		4
.L_17:
        /*006c*/ 	.byte	0x04, 0x1e
        /*006e*/ 	.short	(.L_19 - .L_18)
.L_18:
        /*0070*/ 	.word	0x00000000


	//----- nvinfo : EIATTR_CBANK_PARAM_SIZE
	.align		4
.L_19:
        /*0074*/ 	.byte	0x03, 0x19
        /*0076*/ 	.short	0x0018


	//----- nvinfo : EIATTR_PARAM_CBANK
	.align		4
        /*0078*/ 	.byte	0x04, 0x0a
        /*007a*/ 	.short	(.L_21 - .L_20)
	.align		4
.L_20:
        /*007c*/ 	.word	index@(.nv.constant0._Z7computePiiiS_)
        /*0080*/ 	.short	0x0380
        /*0082*/ 	.short	0x0018


	//----- nvinfo : EIATTR_SW_WAR
	.align		4
.L_21:
        /*0084*/ 	.byte	0x04, 0x36
        /*0086*/ 	.short	(.L_23 - .L_22)
.L_22:
        /*0088*/ 	.word	0x00000008
.L_23:


//--------------------- .nv.callgraph             --------------------------
	.section	.nv.callgraph,"",@"SHT_CUDA_CALLGRAPH"
	.align	4
	.sectionentsize	8
	.align		4
        /*0000*/ 	.word	0x00000000
	.align		4
        /*0004*/ 	.word	0xffffffff
	.align		4
        /*0008*/ 	.word	0x00000000
	.align		4
        /*000c*/ 	.word	0xfffffffe
	.align		4
        /*0010*/ 	.word	0x00000000
	.align		4
        /*0014*/ 	.word	0xfffffffd
	.align		4
        /*0018*/ 	.word	0x00000000
	.align		4
        /*001c*/ 	.word	0xfffffffc


//--------------------- .text._Z7computePiiiS_    --------------------------
	.section	.text._Z7computePiiiS_,"ax",@progbits
	.align	128
        .global         _Z7computePiiiS_
        .type           _Z7computePiiiS_,@function
        .size           _Z7computePiiiS_,(.L_x_8 - _Z7computePiiiS_)
        .other          _Z7computePiiiS_,@"STO_CUDA_ENTRY STV_DEFAULT"
_Z7computePiiiS_:
.text._Z7computePiiiS_:
[----:B------:R-:W-:Y:S01]  /*0000*/  LDC R1, c[0x0][0x37c] ;  /* 0x0000df00ff017b82 */ /* 0x000fe20000000800 */
[----:B------:R-:W0:Y:S01]  /*0010*/  S2R R0, SR_TID.X ;  /* 0x0000000000007919 */ /* 0x000e220000002100 */
[----:B------:R-:W0:Y:S06]  /*0020*/  LDCU UR4, c[0x0][0x360] ;  /* 0x00006c00ff0477ac */ /* 0x000e2c0008000800 */
[----:B------:R-:W1:Y:S01]  /*0030*/  S2UR UR6, SR_CTAID.X ;  /* 0x00000000000679c3 */ /* 0x000e620000002500 */
[----:B------:R-:W0:Y:S01]  /*0040*/  S2R R3, SR_CTAID.X ;  /* 0x0000000000037919 */ /* 0x000e220000002500 */
[----:B------:R-:W2:Y:S01]  /*0050*/  LDCU UR8, c[0x0][0x388] ;  /* 0x00007100ff0877ac */ /* 0x000ea20008000800 */
[----:B0-----:R-:W-:-:S05]  /*0060*/  IMAD R0, R3, UR4, R0 ;  /* 0x0000000403007c24 */ /* 0x001fca000f8e0200 */
[----:B--2---:R-:W-:-:S13]  /*0070*/  ISETP.GE.AND P0, PT, R0, UR8, PT ;  /* 0x0000000800007c0c */ /* 0x004fda000bf06270 */
[----:B-1----:R-:W-:Y:S05]  /*0080*/  @P0 EXIT ;  /* 0x000000000000094d */ /* 0x002fea0003800000 */
[----:B------:R-:W-:-:S04]  /*0090*/  USHF.L.U32 UR4, UR6, 0x8, URZ ;  /* 0x0000000806047899 */ /* 0x000fc800080006ff */
[----:B------:R-:W-:-:S04]  /*00a0*/  UIADD3 UR5, UPT, UPT, UR4, 0x1, URZ ;  /* 0x0000000104057890 */ /* 0x000fc8000fffe0ff */
[----:B------:R-:W-:-:S06]  /*00b0*/  UISETP.GE.AND UP0, UPT, UR5, UR8, UPT ;  /* 0x000000080500728c */ /* 0x000fcc000bf06270 */
[----:B------:R-:W-:-:S13]  /*00c0*/  PLOP3.LUT P0, PT, PT, PT, UP0, 0x80, 0x8 ;  /* 0x000000000008781c */ /* 0x000fda0003f0f008 */
[----:B------:R-:W-:Y:S05]  /*00d0*/  @P0 EXIT ;  /* 0x000000000000094d */ /* 0x000fea0003800000 */
[----:B------:R-:W0:Y:S01]  /*00e0*/  LDC.64 R2, c[0x0][0x380] ;  /* 0x0000e000ff027b82 */ /* 0x000e220000000a00 */
[----:B------:R-:W1:Y:S01]  /*00f0*/  LDCU.64 UR14, c[0x0][0x358] ;  /* 0x00006b00ff0e77ac */ /* 0x000e620008000a00 */
[----:B------:R-:W-:-:S04]  /*0100*/  IMAD.SHL.U32 R5, R0, 0x20, RZ ;  /* 0x0000002000057824 */ /* 0x000fc800078e00ff */
[----:B0-----:R-:W-:-:S05]  /*0110*/  IMAD.WIDE R2, R5, 0x4, R2 ;  /* 0x0000000405027825 */ /* 0x001fca00078e0202 */
[----:B-1----:R0:W5:Y:S04]  /*0120*/  LDG.E R4, desc[UR14][R2.64] ;  /* 0x0000000e02047981 */ /* 0x002168000c1e1900 */
[----:B------:R0:W5:Y:S04]  /*0130*/  LDG.E R5, desc[UR14][R2.64+0x4] ;  /* 0x0000040e02057981 */ /* 0x000168000c1e1900 */
        /* <DEDUP_REMOVED lines=29> */
[----:B------:R0:W5:Y:S01]  /*0310*/  LDG.E R35, desc[UR14][R2.64+0x7c] ;  /* 0x00007c0e02237981 */ /* 0x000162000c1e1900 */
[----:B------:R-:W-:Y:S01]  /*0320*/  ULOP3.LUT UR4, URZ, UR4, URZ, 0x33, !UPT ;  /* 0x00000004ff047292 */ /* 0x000fe2000f8e33ff */
[----:B------:R-:W-:Y:S01]  /*0330*/  IMAD.MOV.U32 R37, RZ, RZ, RZ ;  /* 0x000000ffff257224 */ /* 0x000fe200078e00ff */
[----:B------:R-:W-:-:S02]  /*0340*/  UMOV UR6, UR5 ;  /* 0x0000000500067c82 */ /* 0x000fc40008000000 */
[----:B------:R-:W-:-:S12]  /*0350*/  UIADD3 UR7, UPT, UPT, UR4, UR8, URZ ;  /* 0x0000000804077290 */ /* 0x000fd8000fffe0ff */
.L_x_6:
[----:B-1----:R-:W1:Y:S01]  /*0360*/  LDCU UR8, c[0x0][0x388] ;  /* 0x00007100ff0877ac */ /* 0x002e620008000800 */
[----:B--2---:R-:W2:Y:S01]  /*0370*/  S2R R41, SR_TID.X ;  /* 0x0000000000297919 */ /* 0x004ea20000002100 */
[----:B------:R-:W-:Y:S01]  /*0380*/  BSSY.RECONVERGENT B0, `(.L_x_0) ;  /* 0x0000051000007945 */ /* 0x000fe20003800200 */
[----:B-1----:R-:W-:-:S04]  /*0390*/  UIADD3 UR8, UPT, UPT, -UR6, UR8, URZ ;  /* 0x0000000806087290 */ /* 0x002fc8000fffe1ff */
[----:B------:R-:W-:-:S04]  /*03a0*/  UISETP.LT.AND UP0, UPT, UR8, 0x100, UPT ;  /* 0x000001000800788c */ /* 0x000fc8000bf01270 */
[----:B------:R-:W-:Y:S01]  /*03b0*/  USEL UR4, UR8, 0x100, UP0 ;  /* 0x0000010008047887 */ /* 0x000fe20008000000 */
[----:B------:R-:W-:Y:S05]  /*03c0*/  BAR.SYNC.DEFER_BLOCKING 0x0 ;  /* 0x0000000000007b1d */ /* 0x000fea0000010000 */
[----:B--2---:R-:W-:-:S13]  /*03d0*/  ISETP.GE.AND P0, PT, R41, UR4, PT ;  /* 0x0000000429007c0c */ /* 0x004fda000bf06270 */
[----:B------:R-:W-:Y:S05]  /*03e0*/  @P0 BRA `(.L_x_1) ;  /* 0x0000000400280947 */ /* 0x000fea0003800000 */
[----:B0-----:R-:W0:Y:S01]  /*03f0*/  LDC.64 R2, c[0x0][0x380] ;  /* 0x0000e000ff027b82 */ /* 0x001e220000000a00 */
[----:B------:R-:W-:-:S04]  /*0400*/  VIADD R36, R41, UR6 ;  /* 0x0000000629247c36 */ /* 0x000fc80008000000 */
[----:B------:R-:W-:Y:S02]  /*0410*/  IMAD.SHL.U32 R39, R36, 0x20, RZ ;  /* 0x0000002024277824 */ /* 0x000fe400078e00ff */
[C---:B------:R-:W-:Y:S02]  /*0420*/  IMAD.SHL.U32 R36, R41.reuse, 0x4, RZ ;  /* 0x0000000429247824 */ /* 0x040fe400078e00ff */
[----:B------:R-:W-:-:S05]  /*0430*/  IMAD.SHL.U32 R41, R41, 0x80, RZ ;  /* 0x0000008029297824 */ /* 0x000fca00078e00ff */
[----:B------:R-:W-:Y:S01]  /*0440*/  LOP3.LUT R36, R41, 0x1f07c, R36, 0xc8, !PT ;  /* 0x0001f07c29247812 */ /* 0x000fe200078ec824 */
[----:B0-----:R-:W-:-:S05]  /*0450*/  IMAD.WIDE R2, R39, 0x4, R2 ;  /* 0x0000000427027825 */ /* 0x001fca00078e0202 */
[----:B------:R-:W2:Y:S01]  /*0460*/  LDG.E R39, desc[UR14][R2.64] ;  /* 0x0000000e02277981 */ /* 0x000ea2000c1e1900 */
[----:B------:R-:W0:Y:S01]  /*0470*/  S2UR UR5, SR_CgaCtaId ;  /* 0x00000000000579c3 */ /* 0x000e220000008800 */
[----:B------:R-:W-:Y:S02]  /*0480*/  UMOV UR4, 0x400 ;  /* 0x0000040000047882 */ /* 0x000fe40000000000 */
[----:B------:R-:W3:Y:S04]  /*0490*/  LDG.E R41, desc[UR14][R2.64+0x4] ;  /* 0x0000040e02297981 */ /* 0x000ee8000c1e1900 */
[----:B------:R-:W4:Y:S04]  /*04a0*/  LDG.E R43, desc[UR14][R2.64+0x8] ;  /* 0x0000080e022b7981 */ /* 0x000f28000c1e1900 */
[----:B------:R-:W4:Y:S04]  /*04b0*/  LDG.E R45, desc[UR14][R2.64+0xc] ;  /* 0x00000c0e022d7981 */ /* 0x000f28000c1e1900 */
[----:B------:R-:W4:Y:S04]  /*04c0*/  LDG.E R38, desc[UR14][R2.64+0x10] ;  /* 0x0000100e02267981 */ /* 0x000f28000c1e1900 */
[----:B------:R-:W4:Y:S04]  /*04d0*/  LDG.E R40, desc[UR14][R2.64+0x14] ;  /* 0x0000140e02287981 */ /* 0x000f28000c1e1900 */
[----:B------:R-:W4:Y:S01]  /*04e0*/  LDG.E R42, desc[UR14][R2.64+0x18] ;  /* 0x0000180e022a7981 */ /* 0x000f22000c1e1900 */
[----:B0-----:R-:W-:-:S03]  /*04f0*/  ULEA UR4, UR5, UR4, 0x18 ;  /* 0x0000000405047291 */ /* 0x001fc6000f8ec0ff */
[----:B------:R-:W4:Y:S06]  /*0500*/  LDG.E R44, desc[UR14][R2.64+0x20] ;  /* 0x0000200e022c7981 */ /* 0x000f2c000c1e1900 */
[----:B--2---:R0:W-:Y:S04]  /*0510*/  STS [R36+UR4], R39 ;  /* 0x0000002724007988 */ /* 0x0041e80008000804 */
[----:B---3--:R1:W-:Y:S04]  /*0520*/  STS [R36+UR4+0x80], R41 ;  /* 0x0000802924007988 */ /* 0x0083e80008000804 */
[----:B0-----:R-:W2:Y:S04]  /*0530*/  LDG.E R39, desc[UR14][R2.64+0x1c] ;  /* 0x00001c0e02277981 */ /* 0x001ea8000c1e1900 */
[----:B-1----:R-:W3:Y:S04]  /*0540*/  LDG.E R41, desc[UR14][R2.64+0x24] ;  /* 0x0000240e02297981 */ /* 0x002ee8000c1e1900 */
[----:B--2---:R0:W-:Y:S04]  /*0550*/  STS [R36+UR4+0x380], R39 ;  /* 0x0003802724007988 */ /* 0x0041e80008000804 */
[----:B---3--:R1:W-:Y:S04]  /*0560*/  STS [R36+UR4+0x480], R41 ;  /* 0x0004802924007988 */ /* 0x0083e80008000804 */
[----:B0-----:R-:W2:Y:S04]  /*0570*/  LDG.E R39, desc[UR14][R2.64+0x38] ;  /* 0x0000380e02277981 */ /* 0x001ea8000c1e1900 */
[----:B-1----:R-:W3:Y:S04]  /*0580*/  LDG.E R41, desc[UR14][R2.64+0x3c] ;  /* 0x00003c0e02297981 */ /* 0x002ee8000c1e1900 */
[----:B----4-:R0:W-:Y:S04]  /*0590*/  STS [R36+UR4+0x100], R43 ;  /* 0x0001002b24007988 */ /* 0x0101e80008000804 */
[----:B------:R1:W-:Y:S04]  /*05a0*/  STS [R36+UR4+0x180], R45 ;  /* 0x0001802d24007988 */ /* 0x0003e80008000804 */
[----:B0-----:R-:W4:Y:S04]  /*05b0*/  LDG.E R43, desc[UR14][R2.64+0x28] ;  /* 0x0000280e022b7981 */ /* 0x001f28000c1e1900 */
[----:B-1----:R-:W4:Y:S04]  /*05c0*/  LDG.E R45, desc[UR14][R2.64+0x2c] ;  /* 0x00002c0e022d7981 */ /* 0x002f28000c1e1900 */
[----:B--2---:R0:W-:Y:S04]  /*05d0*/  STS [R36+UR4+0x700], R39 ;  /* 0x0007002724007988 */ /* 0x0041e80008000804 */
[----:B---3--:R1:W-:Y:S04]  /*05e0*/  STS [R36+UR4+0x780], R41 ;  /* 0x0007802924007988 */ /* 0x0083e80008000804 */
[----:B0-----:R-:W2:Y:S04]  /*05f0*/  LDG.E R39, desc[UR14][R2.64+0x4c] ;  /* 0x00004c0e02277981 */ /* 0x001ea8000c1e1900 */
[----:B-1----:R-:W3:Y:S04]  /*0600*/  LDG.E R41, desc[UR14][R2.64+0x50] ;  /* 0x0000500e02297981 */ /* 0x002ee8000c1e1900 */
[----:B------:R0:W-:Y:S04]  /*0610*/  STS [R36+UR4+0x200], R38 ;  /* 0x0002002624007988 */ /* 0x0001e80008000804 */
[----:B------:R1:W-:Y:S04]  /*0620*/  STS [R36+UR4+0x280], R40 ;  /* 0x0002802824007988 */ /* 0x0003e80008000804 */
[----:B------:R-:W-:Y:S04]  /*0630*/  STS [R36+UR4+0x300], R42 ;  /* 0x0003002a24007988 */ /* 0x000fe80008000804 */
[----:B------:R-:W-:Y:S04]  /*0640*/  STS [R36+UR4+0x400], R44 ;  /* 0x0004002c24007988 */ /* 0x000fe80008000804 */
[----:B----4-:R4:W-:Y:S04]  /*0650*/  STS [R36+UR4+0x500], R43 ;  /* 0x0005002b24007988 */ /* 0x0109e80008000804 */
[----:B------:R4:W-:Y:S04]  /*0660*/  STS [R36+UR4+0x580], R45 ;  /* 0x0005802d24007988 */ /* 0x0009e80008000804 */
[----:B0-----:R-:W3:Y:S04]  /*0670*/  LDG.E R38, desc[UR14][R2.64+0x30] ;  /* 0x0000300e02267981 */ /* 0x001ee8000c1e1900 */
[----:B-1----:R-:W3:Y:S04]  /*0680*/  LDG.E R40, desc[UR14][R2.64+0x34] ;  /* 0x0000340e02287981 */ /* 0x002ee8000c1e1900 */
[----:B----4-:R-:W4:Y:S04]  /*0690*/  LDG.E R43, desc[UR14][R2.64+0x40] ;  /* 0x0000400e022b7981 */ /* 0x010f28000c1e1900 */
[----:B------:R-:W4:Y:S04]  /*06a0*/  LDG.E R42, desc[UR14][R2.64+0x44] ;  /* 0x0000440e022a7981 */ /* 0x000f28000c1e1900 */
[----:B------:R-:W4:Y:S04]  /*06b0*/  LDG.E R44, desc[UR14][R2.64+0x48] ;  /* 0x0000480e022c7981 */ /* 0x000f28000c1e1900 */
[----:B------:R-:W4:Y:S04]  /*06c0*/  LDG.E R45, desc[UR14][R2.64+0x54] ;  /* 0x0000540e022d7981 */ /* 0x000f28000c1e1900 */
[----:B--2---:R0:W-:Y:S04]  /*06d0*/  STS [R36+UR4+0x980], R39 ;  /* 0x0009802724007988 */ /* 0x0041e80008000804 */
[----:B---3--:R1:W-:Y:S04]  /*06e0*/  STS [R36+UR4+0xa00], R41 ;  /* 0x000a002924007988 */ /* 0x0083e80008000804 */
[----:B0-----:R-:W2:Y:S04]  /*06f0*/  LDG.E R39, desc[UR14][R2.64+0x60] ;  /* 0x0000600e02277981 */ /* 0x001ea8000c1e1900 */
[----:B-1----:R-:W3:Y:S04]  /*0700*/  LDG.E R41, desc[UR14][R2.64+0x64] ;  /* 0x0000640e02297981 */ /* 0x002ee8000c1e1900 */
[----:B------:R0:W-:Y:S04]  /*0710*/  STS [R36+UR4+0x600], R38 ;  /* 0x0006002624007988 */ /* 0x0001e80008000804 */
[----:B------:R1:W-:Y:S04]  /*0720*/  STS [R36+UR4+0x680], R40 ;  /* 0x0006802824007988 */ /* 0x0003e80008000804 */
[----:B----4-:R4:W-:Y:S04]  /*0730*/  STS [R36+UR4+0x800], R43 ;  /* 0x0008002b24007988 */ /* 0x0109e80008000804 */
[----:B------:R4:W-:Y:S04]  /*0740*/  STS [R36+UR4+0x880], R42 ;  /* 0x0008802a24007988 */ /* 0x0009e80008000804 */
[----:B------:R4:W-:Y:S04]  /*0750*/  STS [R36+UR4+0x900], R44 ;  /* 0x0009002c24007988 */ /* 0x0009e80008000804 */
        /* <DEDUP_REMOVED lines=17> */
[----:B--2---:R1:W-:Y:S04]  /*0870*/  STS [R36+UR4+0xe80], R39 ;  /* 0x000e802724007988 */ /* 0x0043e80008000804 */
[----:B---3--:R1:W-:Y:S02]  /*0880*/  STS [R36+UR4+0xf00], R41 ;  /* 0x000f002924007988 */ /* 0x0083e40008000804 */
.L_x_1:
[----:B------:R-:W-:Y:S05]  /*0890*/  BSYNC.RECONVERGENT B0 ;  /* 0x0000000000007941 */ /* 0x000fea0003800200 */
.L_x_0:
[----:B------:R-:W-:-:S09]  /*08a0*/  UISETP.GE.AND UP0, UPT, UR8, 0x1, UPT ;  /* 0x000000010800788c */ /* 0x000fd2000bf06270 */
[----:B------:R-:W-:Y:S05]  /*08b0*/  BRA.U !UP0, `(.L_x_2) ;  /* 0x0000000908407547 */ /* 0x000fea000b800000 */
[----:B------:R-:W-:Y:S01]  /*08c0*/  UISETP.LT.AND UP0, UPT, UR7, 0x100, UPT ;  /* 0x000001000700788c */ /* 0x000fe2000bf01270 */
[----:B------:R-:W-:Y:S01]  /*08d0*/  UMOV UR9, UR6 ;  /* 0x0000000600097c82 */ /* 0x000fe20008000000 */
[----:B------:R-:W-:Y:S02]  /*08e0*/  UMOV UR5, URZ ;  /* 0x000000ff00057c82 */ /* 0x000fe40008000000 */
[----:B------:R-:W-:-:S04]  /*08f0*/  USEL UR4, UR7, 0x100, UP0 ;  /* 0x0000010007047887 */ /* 0x000fc80008000000 */
[----:B------:R-:W-:-:S04]  /*0900*/  UISETP.LT.AND UP0, UPT, UR4, 0x1, UPT ;  /* 0x000000010400788c */ /* 0x000fc8000bf01270 */
[----:B------:R-:W-:-:S04]  /*0910*/  USEL UR4, UR4, 0x1, !UP0 ;  /* 0x0000000104047887 */ /* 0x000fc8000c000000 */
[----:B------:R-:W-:-:S03]  /*0920*/  UIADD3 UR8, UPT, UPT, -UR4, URZ, URZ ;  /* 0x000000ff04087290 */ /* 0x000fc6000fffe1ff */
[----:B------:R-:W-:-:S09]  /*0930*/  UMOV UR4, URZ ;  /* 0x000000ff00047c82 */ /* 0x000fd20008000000 */
.L_x_5:
[----:B------:R-:W-:Y:S01]  /*0940*/  ISETP.GE.AND P0, PT, R0, UR9, PT ;  /* 0x0000000900007c0c */ /* 0x000fe2000bf06270 */
[----:B------:R-:W-:Y:S01]  /*0950*/  UIADD3 UR8, UPT, UPT, UR8, 0x1, URZ ;  /* 0x0000000108087890 */ /* 0x000fe2000fffe0ff */
[----:B------:R-:W-:Y:S03]  /*0960*/  BSSY.RECONVERGENT B0, `(.L_x_3) ;  /* 0x0000081000007945 */ /* 0x000fe60003800200 */
[----:B------:R-:W-:-:S08]  /*0970*/  UISETP.NE.AND UP0, UPT, UR8, URZ, UPT ;  /* 0x000000ff0800728c */ /* 0x000fd0000bf05270 */
[----:B--2---:R-:W-:Y:S05]  /*0980*/  @P0 BRA `(.L_x_4) ;  /* 0x0000000400f80947 */ /* 0x004fea0003800000 */
[----:B------:R-:W2:Y:S01]  /*0990*/  S2UR UR12, SR_CgaCtaId ;  /* 0x00000000000c79c3 */ /* 0x000ea20000008800 */
[----:B------:R-:W-:Y:S01]  /*09a0*/  ULOP3.LUT UR10, UR4, 0x3ffffc00, URZ, 0xc0, !UPT ;  /* 0x3ffffc00040a7892 */ /* 0x000fe2000f8ec0ff */
[----:B------:R-:W-:-:S03]  /*09b0*/  UMOV UR11, 0x400 ;  /* 0x00000400000b7882 */ /* 0x000fc60000000000 */
[----:B------:R-:W-:Y:S02]  /*09c0*/  ULOP3.LUT UR10, UR10, 0x1f, UR5, 0xf8, !UPT ;  /* 0x0000001f0a0a7892 */ /* 0x000fe4000f8ef805 */
[----:B--2---:R-:W-:-:S04]  /*09d0*/  ULEA UR11, UR12, UR11, 0x18 ;  /* 0x0000000b0c0b7291 */ /* 0x004fc8000f8ec0ff */
[----:B------:R-:W-:-:S09]  /*09e0*/  ULEA UR10, UR10, UR11, 0x2 ;  /* 0x0000000b0a0a7291 */ /* 0x000fd2000f8e10ff */
[----:B-1----:R-:W1:Y:S04]  /*09f0*/  LDS R39, [UR10] ;  /* 0x0000000aff277984 */ /* 0x002e680008000800 */
[----:B------:R-:W2:Y:S04]  /*0a00*/  LDS R36, [UR10+0x80] ;  /* 0x0000800aff247984 */ /* 0x000ea80008000800 */
[----:B0-----:R-:W-:Y:S04]  /*0a10*/  LDS R3, [UR10+0x200] ;  /* 0x0002000aff037984 */ /* 0x001fe80008000800 */
[----:B------:R-:W0:Y:S04]  /*0a20*/  LDS R41, [UR10+0x100] ;  /* 0x0001000aff297984 */ /* 0x000e280008000800 */
[----:B------:R-:W3:Y:S04]  /*0a30*/  LDS R2, [UR10+0x180] ;  /* 0x0001800aff027984 */ /* 0x000ee80008000800 */
[----:B------:R-:W-:Y:S01]  /*0a40*/  LDS R38, [UR10+0x380] ;  /* 0x0003800aff267984 */ /* 0x000fe20008000800 */
[----:B-1---5:R-:W-:-:S03]  /*0a50*/  LOP3.LUT R42, R39, R4, RZ, 0x3c, !PT ;  /* 0x00000004272a7212 */ /* 0x022fc600078e3cff */
[----:B------:R-:W1:Y:S01]  /*0a60*/  LDS R39, [UR10+0x300] ;  /* 0x0003000aff277984 */ /* 0x000e620008000800 */
[----:B--2---:R-:W-:Y:S01]  /*0a70*/  LOP3.LUT R43, R36, R5, RZ, 0x3c, !PT ;  /* 0x00000005242b7212 */ /* 0x004fe200078e3cff */
[----:B------:R2:W-:Y:S02]  /*0a80*/  POPC R40, R42 ;  /* 0x0000002a00287309 */ /* 0x0005e40000000000 */
[----:B------:R-:W4:Y:S01]  /*0a90*/  LDS R36, [UR10+0x280] ;  /* 0x0002800aff247984 */ /* 0x000f220008000800 */
[----:B0-----:R-:W-:-:S05]  /*0aa0*/  LOP3.LUT R44, R41, R6, RZ, 0x3c, !PT ;  /* 0x00000006292c7212 */ /* 0x001fca00078e3cff */
[----:B------:R-:W-:Y:S01]  /*0ab0*/  POPC R43, R43 ;  /* 0x0000002b002b7309 */ /* 0x000fe20000000000 */
[----:B--2---:R-:W-:Y:S02]  /*0ac0*/  LOP3.LUT R42, R3, R8, RZ, 0x3c, !PT ;  /* 0x00000008032a7212 */ /* 0x004fe400078e3cff */
[----:B------:R-:W0:Y:S01]  /*0ad0*/  LDS R3, [UR10+0x400] ;  /* 0x0004000aff037984 */ /* 0x000e220008000800 */
[----:B---3--:R-:W-:-:S04]  /*0ae0*/  LOP3.LUT R41, R2, R7, RZ, 0x3c, !PT ;  /* 0x0000000702297212 */ /* 0x008fc800078e3cff */
[----:B------:R-:W2:Y:S08]  /*0af0*/  POPC R44, R44 ;  /* 0x0000002c002c7309 */ /* 0x000eb00000000000 */
[----:B------:R-:W-:Y:S01]  /*0b00*/  POPC R41, R41 ;  /* 0x0000002900297309 */ /* 0x000fe20000000000 */
[----:B--2---:R-:W-:-:S07]  /*0b10*/  IADD3 R40, PT, PT, R44, R43, R40 ;  /* 0x0000002b2c287210 */ /* 0x004fce0007ffe028 */
[----:B------:R-:W2:Y:S01]  /*0b20*/  POPC R42, R42 ;  /* 0x0000002a002a7309 */ /* 0x000ea20000000000 */
[----:B-1----:R-:W-:Y:S02]  /*0b30*/  LOP3.LUT R39, R39, R10, RZ, 0x3c, !PT ;  /* 0x0000000a27277212 */ /* 0x002fe400078e3cff */
[----:B----4-:R-:W-:-:S05]  /*0b40*/  LOP3.LUT R45, R36, R9, RZ, 0x3c, !PT ;  /* 0x00000009242d7212 */ /* 0x010fca00078e3cff */
[----:B------:R1:W-:Y:S01]  /*0b50*/  POPC R44, R39 ;  /* 0x00000027002c7309 */ /* 0x0003e20000000000 */
[----:B------:R-:W3:Y:S01]  /*0b60*/  LDS R36, [UR10+0x480] ;  /* 0x0004800aff247984 */ /* 0x000ee20008000800 */
[----:B--2---:R-:W-:-:S03]  /*0b70*/  IADD3 R43, PT, PT, R42, R41, R40 ;  /* 0x000000292a2b7210 */ /* 0x004fc60007ffe028 */
[----:B------:R-:W2:Y:S03]  /*0b80*/  LDS R41, [UR10+0x600] ;  /* 0x0006000aff297984 */ /* 0x000ea60008000800 */
[----:B------:R-:W4:Y:S01]  /*0b90*/  POPC R2, R45 ;  /* 0x0000002d00027309 */ /* 0x000f220000000000 */
[----:B------:R-:W-:Y:S01]  /*0ba0*/  LOP3.LUT R40, R38, R11, RZ, 0x3c, !PT ;  /* 0x0000000b26287212 */ /* 0x000fe200078e3cff */
[----:B-1----:R-:W1:Y:S01]  /*0bb0*/  LDS R39, [UR10+0x500] ;  /* 0x0005000aff277984 */ /* 0x002e620008000800 */
[----:B0-----:R-:W-:-:S03]  /*0bc0*/  LOP3.LUT R42, R3, R12, RZ, 0x3c, !PT ;  /* 0x0000000c032a7212 */ /* 0x001fc600078e3cff */
[----:B------:R-:W-:Y:S02]  /*0bd0*/  LDS R3, [UR10+0x700] ;  /* 0x0007000aff037984 */ /* 0x000fe40008000800 */
[----:B------:R-:W-:Y:S01]  /*0be0*/  POPC R38, R40 ;  /* 0x0000002800267309 */ /* 0x000fe20000000000 */
[----:B----4-:R-:W-:-:S07]  /*0bf0*/  IADD3 R43, PT, PT, R44, R2, R43 ;  /* 0x000000022c2b7210 */ /* 0x010fce0007ffe02b */
[----:B------:R-:W0:Y:S01]  /*0c00*/  POPC R42, R42 ;  /* 0x0000002a002a7309 */ /* 0x000e220000000000 */
[----:B------:R-:W4:Y:S01]  /*0c10*/  LDS R2, [UR10+0x580] ;  /* 0x0005800aff027984 */ /* 0x000f220008000800 */
[----:B0-----:R-:W-:Y:S02]  /*0c20*/  IADD3 R38, PT, PT, R42, R38, R43 ;  /* 0x000000262a267210 */ /* 0x001fe40007ffe02b */
[----:B---3--:R-:W-:Y:S02]  /*0c30*/  LOP3.LUT R43, R36, R13, RZ, 0x3c, !PT ;  /* 0x0000000d242b7212 */ /* 0x008fe400078e3cff */
[----:B------:R-:W0:Y:S01]  /*0c40*/  LDS R36, [UR10+0x680] ;  /* 0x0006800aff247984 */ /* 0x000e220008000800 */
[----:B--2---:R-:W-:-:S03]  /*0c50*/  LOP3.LUT R45, R41, R16, RZ, 0x3c, !PT ;  /* 0x00000010292d7212 */ /* 0x004fc600078e3cff */
[----:B------:R-:W-:Y:S01]  /*0c60*/  POPC R43, R43 ;  /* 0x0000002b002b7309 */ /* 0x000fe20000000000 */
[----:B------:R-:W2:Y:S01]  /*0c70*/  LDS R41, [UR10+0x900] ;  /* 0x0009000aff297984 */ /* 0x000ea20008000800 */
[----:B-1----:R-:W-:-:S06]  /*0c80*/  LOP3.LUT R44, R39, R14, RZ, 0x3c, !PT ;  /* 0x0000000e272c7212 */ /* 0x002fcc00078e3cff */
[----:B------:R-:W-:Y:S08]  /*0c90*/  POPC R45, R45 ;  /* 0x0000002d002d7309 */ /* 0x000ff00000000000 */
[----:B------:R-:W1:Y:S01]  /*0ca0*/  POPC R44, R44 ;  /* 0x0000002c002c7309 */ /* 0x000e620000000000 */
[----:B----4-:R-:W-:Y:S02]  /*0cb0*/  LOP3.LUT R40, R2, R15, RZ, 0x3c, !PT ;  /* 0x0000000f02287212 */ /* 0x010fe400078e3cff */
[----:B------:R-:W3:Y:S05]  /*0cc0*/  LDS R2, [UR10+0x780] ;  /* 0x0007800aff027984 */ /* 0x000eea0008000800 */
[----:B------:R-:W4:Y:S01]  /*0cd0*/  POPC R39, R40 ;  /* 0x0000002800277309 */ /* 0x000f220000000000 */
[----:B-1----:R-:W-:-:S02]  /*0ce0*/  IADD3 R38, PT, PT, R44, R43, R38 ;  /* 0x0000002b2c267210 */ /* 0x002fc40007ffe026 */
[----:B------:R-:W-:Y:S02]  /*0cf0*/  LOP3.LUT R44, R3, R18, RZ, 0x3c, !PT ;  /* 0x00000012032c7212 */ /* 0x000fe400078e3cff */
[----:B0-----:R-:W-:Y:S01]  /*0d00*/  LOP3.LUT R42, R36, R17, RZ, 0x3c, !PT ;  /* 0x00000011242a7212 */ /* 0x001fe200078e3cff */
[----:B------:R-:W0:Y:S01]  /*0d10*/  LDS R3, [UR10+0xa00] ;  /* 0x000a000aff037984 */ /* 0x000e220008000800 */
[----:B----4-:R-:W-:-:S03]  /*0d20*/  IADD3 R38, PT, PT, R45, R39, R38 ;  /* 0x000000272d267210 */ /* 0x010fc60007ffe026 */
[----:B------:R-:W-:Y:S01]  /*0d30*/  LDS R36, [UR10+0x880] ;  /* 0x0008800aff247984 */ /* 0x000fe20008000800 */
[----:B------:R2:W-:Y:S03]  /*0d40*/  POPC R43, R42 ;  /* 0x0000002a002b7309 */ /* 0x0005e60000000000 */
[----:B------:R-:W1:Y:S05]  /*0d50*/  LDS R39, [UR10+0x800] ;  /* 0x0008000aff277984 */ /* 0x000e6a0008000800 */
[----:B------:R-:W4:Y:S01]  /*0d60*/  POPC R44, R44 ;  /* 0x0000002c002c7309 */ /* 0x000f220000000000 */
[----:B--2---:R-:W-:-:S02]  /*0d70*/  LOP3.LUT R42, R41, R22, RZ, 0x3c, !PT ;  /* 0x00000016292a7212 */ /* 0x004fc400078e3cff */
[----:B------:R-:W2:Y:S05]  /*0d80*/  LDS R41, [UR10+0xb00] ;  /* 0x000b000aff297984 */ /* 0x000eaa0008000800 */
[----:B------:R-:W-:Y:S01]  /*0d90*/  POPC R42, R42 ;  /* 0x0000002a002a7309 */ /* 0x000fe20000000000 */
[----:B----4-:R-:W-:Y:S02]  /*0da0*/  IADD3 R38, PT, PT, R44, R43, R38 ;  /* 0x0000002b2c267210 */ /* 0x010fe40007ffe026 */
[----:B---3--:R-:W-:Y:S02]  /*0db0*/  LOP3.LUT R43, R2, R19, RZ, 0x3c, !PT ;  /* 0x00000013022b7212 */ /* 0x008fe400078e3cff */
[----:B------:R-:W3:Y:S04]  /*0dc0*/  LDS R2, [UR10+0x980] ;  /* 0x0009800aff027984 */ /* 0x000ee80008000800 */
[----:B------:R-:W-:Y:S01]  /*0dd0*/  POPC R43, R43 ;  /* 0x0000002b002b7309 */ /* 0x000fe20000000000 */
[----:B0-----:R-:W-:-:S02]  /*0de0*/  LOP3.LUT R45, R3, R24, RZ, 0x3c, !PT ;  /* 0x00000018032d7212 */ /* 0x001fc400078e3cff */
[----:B------:R-:W0:Y:S05]  /*0df0*/  LDS R3, [UR10+0xc00] ;  /* 0x000c000aff037984 */ /* 0x000e2a0008000800 */
[----:B------:R-:W-:Y:S01]  /*0e00*/  POPC R45, R45 ;  /* 0x0000002d002d7309 */ /* 0x000fe20000000000 */
[----:B-1----:R-:W-:Y:S02]  /*0e10*/  LOP3.LUT R40, R39, R20, RZ, 0x3c, !PT ;  /* 0x0000001427287212 */ /* 0x002fe400078e3cff */
[----:B------:R-:W-:Y:S02]  /*0e20*/  LOP3.LUT R39, R36, R21, RZ, 0x3c, !PT ;  /* 0x0000001524277212 */ /* 0x000fe400078e3cff */
[----:B------:R-:W1:Y:S03]  /*0e30*/  LDS R36, [UR10+0xa80] ;  /* 0x000a800aff247984 */ /* 0x000e660008000800 */
[----:B------:R-:W4:Y:S01]  /*0e40*/  POPC R40, R40 ;  /* 0x0000002800287309 */ /* 0x000f220000000000 */
[----:B--2---:R-:W-:-:S07]  /*0e50*/  LOP3.LUT R41, R41, R26, RZ, 0x3c, !PT ;  /* 0x0000001a29297212 */ /* 0x004fce00078e3cff */
[----:B------:R-:W2:Y:S01]  /*0e60*/  POPC R39, R39 ;  /* 0x0000002700277309 */ /* 0x000ea20000000000 */
[----:B----4-:R-:W-:-:S07]  /*0e70*/  IADD3 R38, PT, PT, R40, R43, R38 ;  /* 0x0000002b28267210 */ /* 0x010fce0007ffe026 */
[----:B------:R-:W-:Y:S01]  /*0e80*/  POPC R41, R41 ;  /* 0x0000002900297309 */ /* 0x000fe20000000000 */
[----:B---3--:R-:W-:Y:S02]  /*0e90*/  LOP3.LUT R44, R2, R23, RZ, 0x3c, !PT ;  /* 0x00000017022c7212 */ /* 0x008fe400078e3cff */
[----:B------:R-:W3:Y:S01]  /*0ea0*/  LDS R2, [UR10+0xc80] ;  /* 0x000c800aff027984 */ /* 0x000ee20008000800 */
[----:B--2---:R-:W-:-:S04]  /*0eb0*/  IADD3 R43, PT, PT, R42, R39, R38 ;  /* 0x000000272a2b7210 */ /* 0x004fc80007ffe026 */
[----:B------:R-:W2:Y:S01]  /*0ec0*/  POPC R40, R44 ;  /* 0x0000002c00287309 */ /* 0x000ea20000000000 */
[----:B------:R-:W4:Y:S01]  /*0ed0*/  LDS R38, [UR10+0xb80] ;  /* 0x000b800aff267984 */ /* 0x000f220008000800 */
[----:B0-----:R-:W-:-:S03]  /*0ee0*/  LOP3.LUT R42, R3, R28, RZ, 0x3c, !PT ;  /* 0x0000001c032a7212 */ /* 0x001fc600078e3cff */
[----:B------:R-:W0:Y:S03]  /*0ef0*/  LDS R39, [UR10+0xd00] ;  /* 0x000d000aff277984 */ /* 0x000e260008000800 */
[----:B------:R-:W-:Y:S01]  /*0f00*/  POPC R3, R42 ;  /* 0x0000002a00037309 */ /* 0x000fe20000000000 */
[----:B--2---:R-:W-:Y:S02]  /*0f10*/  IADD3 R40, PT, PT, R45, R40, R43 ;  /* 0x000000282d287210 */ /* 0x004fe40007ffe02b */
[----:B-1----:R-:W-:Y:S02]  /*0f20*/  LOP3.LUT R43, R36, R25, RZ, 0x3c, !PT ;  /* 0x00000019242b7212 */ /* 0x002fe400078e3cff */
[----:B------:R-:W1:Y:S04]  /*0f30*/  LDS R36, [UR10+0xd80] ;  /* 0x000d800aff247984 */ /* 0x000e680008000800 */
[----:B------:R-:W2:Y:S02]  /*0f40*/  POPC R43, R43 ;  /* 0x0000002b002b7309 */ /* 0x000ea40000000000 */
[----:B--2---:R-:W-:-:S02]  /*0f50*/  IADD3 R40, PT, PT, R41, R43, R40 ;  /* 0x0000002b29287210 */ /* 0x004fc40007ffe028 */
[----:B---3--:R-:W-:Y:S01]  /*0f60*/  LOP3.LUT R43, R2, R29, RZ, 0x3c, !PT ;  /* 0x0000001d022b7212 */ /* 0x008fe200078e3cff */
[----:B------:R-:W2:Y:S01]  /*0f70*/  LDS R41, [UR10+0xf00] ;  /* 0x000f000aff297984 */ /* 0x000ea20008000800 */
[----:B----4-:R-:W-:-:S03]  /*0f80*/  LOP3.LUT R38, R38, R27, RZ, 0x3c, !PT ;  /* 0x0000001b26267212 */ /* 0x010fc600078e3cff */
[----:B------:R-:W3:Y:S01]  /*0f90*/  LDS R2, [UR10+0xe80] ;  /* 0x000e800aff027984 */ /* 0x000ee20008000800 */
[----:B0-----:R-:W-:Y:S01]  /*0fa0*/  LOP3.LUT R44, R39, R30, RZ, 0x3c, !PT ;  /* 0x0000001e272c7212 */ /* 0x001fe200078e3cff */
[----:B------:R-:W-:Y:S08]  /*0fb0*/  POPC R43, R43 ;  /* 0x0000002b002b7309 */ /* 0x000ff00000000000 */
[----:B------:R-:W0:Y:S01]  /*0fc0*/  POPC R38, R38 ;  /* 0x0000002600267309 */ /* 0x000e220000000000 */
[----:B-1----:R-:W-:-:S07]  /*0fd0*/  LOP3.LUT R36, R36, R31, RZ, 0x3c, !PT ;  /* 0x0000001f24247212 */ /* 0x002fce00078e3cff */
[----:B------:R-:W1:Y:S01]  /*0fe0*/  POPC R44, R44 ;  /* 0x0000002c002c7309 */ /* 0x000e620000000000 */
[----:B0-----:R-:W-:-:S07]  /*0ff0*/  IADD3 R40, PT, PT, R3, R38, R40 ;  /* 0x0000002603287210 */ /* 0x001fce0007ffe028 */
[----:B------:R-:W-:Y:S01]  /*1000*/  POPC R39, R36 ;  /* 0x0000002400277309 */ /* 0x000fe20000000000 */
[----:B------:R-:W0:Y:S04]  /*1010*/  LDS R3, [UR10+0xe00] ;  /* 0x000e000aff037984 */ /* 0x000e280008000800 */
[----:B------:R-:W4:Y:S01]  /*1020*/  LDS R38, [UR10+0xf80] ;  /* 0x000f800aff267984 */ /* 0x000f220008000800 */
[----:B-1----:R-:W-:Y:S01]  /*1030*/  IADD3 R40, PT, PT, R44, R43, R40 ;  /* 0x0000002b2c287210 */ /* 0x002fe20007ffe028 */
[----:B------:R-:W-:Y:S01]  /*1040*/  IMAD.U32 R43, RZ, RZ, UR9 ;  /* 0x00000009ff2b7e24 */ /* 0x000fe2000f8e00ff */
[----:B--2---:R-:W-:Y:S02]  /*1050*/  LOP3.LUT R41, R41, R34, RZ, 0x3c, !PT ;  /* 0x0000002229297212 */ /* 0x004fe400078e3cff */
[----:B---3--:R-:W-:-:S04]  /*1060*/  LOP3.LUT R42, R2, R33, RZ, 0x3c, !PT ;  /* 0x00000021022a7212 */ /* 0x008fc800078e3cff */
[----:B------:R-:W-:Y:S08]  /*1070*/  POPC R41, R41 ;  /* 0x0000002900297309 */ /* 0x000ff00000000000 */
[----:B------:R-:W-:Y:S01]  /*1080*/  POPC R42, R42 ;  /* 0x0000002a002a7309 */ /* 0x000fe20000000000 */
[----:B0-----:R-:W-:Y:S02]  /*1090*/  LOP3.LUT R3, R3, R32, RZ, 0x3c, !PT ;  /* 0x0000002003037212 */ /* 0x001fe400078e3cff */
[----:B----4-:R-:W-:-:S05]  /*10a0*/  LOP3.LUT R38, R38, R35, RZ, 0x3c, !PT ;  /* 0x0000002326267212 */ /* 0x010fca00078e3cff */
[----:B------:R-:W0:Y:S08]  /*10b0*/  POPC R3, R3 ;  /* 0x0000000300037309 */ /* 0x000e300000000000 */
[----:B------:R-:W1:Y:S01]  /*10c0*/  POPC R38, R38 ;  /* 0x0000002600267309 */ /* 0x000e620000000000 */
[----:B0-----:R-:W-:-:S04]  /*10d0*/  IADD3 R39, PT, PT, R3, R39, R40 ;  /* 0x0000002703277210 */ /* 0x001fc80007ffe028 */
[----:B------:R-:W-:-:S05]  /*10e0*/  IADD3 R39, PT, PT, R41, R42, R39 ;  /* 0x0000002a29277210 */ /* 0x000fca0007ffe027 */
[----:B-1----:R-:W-:-:S05]  /*10f0*/  IMAD.IADD R39, R39, 0x1, R38 ;  /* 0x0000000127277824 */ /* 0x002fca00078e0226 */
[----:B------:R-:W-:-:S13]  /*1100*/  ISETP.NE.AND P0, PT, R39, 0x1, PT ;  /* 0x000000012700780c */ /* 0x000fda0003f05270 */
[----:B------:R-:W0:Y:S08]  /*1110*/  @!P0 LDC R39, c[0x0][0x38c] ;  /* 0x0000e300ff278b82 */ /* 0x000e300000000800 */
[----:B------:R-:W1:Y:S01]  /*1120*/  @!P0 LDC.64 R2, c[0x0][0x390] ;  /* 0x0000e400ff028b82 */ /* 0x000e620000000a00 */
[----:B0-----:R-:W-:Y:S02]  /*1130*/  @!P0 IMAD R39, R0, R39, R37 ;  /* 0x0000002700278224 */ /* 0x001fe400078e0225 */
[----:B------:R-:W-:-:S02]  /*1140*/  @!P0 VIADD R37, R37, 0x1 ;  /* 0x0000000125258836 */ /* 0x000fc40000000000 */
[----:B-1----:R-:W-:-:S05]  /*1150*/  @!P0 IMAD.WIDE R2, R39, 0x4, R2 ;  /* 0x0000000427028825 */ /* 0x002fca00078e0202 */
[----:B------:R2:W-:Y:S02]  /*1160*/  @!P0 STG.E desc[UR14][R2.64], R43 ;  /* 0x0000002b02008986 */ /* 0x0005e4000c10190e */
.L_x_4:
[----:B------:R-:W-:Y:S05]  /*1170*/  BSYNC.RECONVERGENT B0 ;  /* 0x0000000000007941 */ /* 0x000fea0003800200 */
.L_x_3:
[----:B------:R-:W-:Y:S02]  /*1180*/  UIADD3 UR5, UPT, UPT, UR5, 0x1, URZ ;  /* 0x0000000105057890 */ /* 0x000fe4000fffe0ff */
[----:B------:R-:W-:Y:S02]  /*1190*/  UIADD3 UR4, UPT, UPT, UR4, 0x20, URZ ;  /* 0x0000002004047890 */ /* 0x000fe4000fffe0ff */
[----:B------:R-:W-:Y:S01]  /*11a0*/  UIADD3 UR9, UPT, UPT, UR9, 0x1, URZ ;  /* 0x0000000109097890 */ /* 0x000fe2000fffe0ff */
[----:B------:R-:W-:Y:S11]  /*11b0*/  BRA.U UP0, `(.L_x_5) ;  /* 0xfffffff500e07547 */ /* 0x000ff6000b83ffff */
.L_x_2:
[----:B------:R-:W3:Y:S01]  /*11c0*/  LDCU UR4, c[0x0][0x388] ;  /* 0x00007100ff0477ac */ /* 0x000ee20008000800 */
[----:B------:R-:W-:Y:S02]  /*11d0*/  UIADD3 UR6, UPT, UPT, UR6, 0x100, URZ ;  /* 0x0000010006067890 */ /* 0x000fe4000fffe0ff */
[----:B------:R-:W-:Y:S02]  /*11e0*/  UIADD3 UR7, UPT, UPT, UR7, -0x100, URZ ;  /* 0xffffff0007077890 */ /* 0x000fe4000fffe0ff */
[----:B---3--:R-:W-:-:S09]  /*11f0*/  UISETP.GE.AND UP0, UPT, UR6, UR4, UPT ;  /* 0x000000040600728c */ /* 0x008fd2000bf06270 */
[----:B------:R-:W-:Y:S05]  /*1200*/  BRA.U !UP0, `(.L_x_6) ;  /* 0xfffffff108547547 */ /* 0x000fea000b83ffff */
[----:B------:R-:W-:Y:S05]  /*1210*/  EXIT ;  /* 0x000000000000794d */ /* 0x000fea0003800000 */
.L_x_7:
[----:B------:R-:W-:-:S00]  /*1220*/  BRA `(.L_x_7) ;  /* 0xfffffffc00fc7947 */ /* 0x000fc0000383ffff */
[----:B------:R-:W-:-:S00]  /*1230*/  NOP ;  /* 0x0000000000007918 */ /* 0x000fc00000000000 */
        /* <DEDUP_REMOVED lines=12> */
.L_x_8:


//--------------------- .nv.shared._Z7computePiiiS_ --------------------------
	.section	.nv.shared._Z7computePiiiS_,"aw",@nobits
	.sectionflags	@""
	.align	16
	.zero		1024


//--------------------- .nv.shared.reserved.0     --------------------------
	.section	.nv.shared.reserved.0,"aw",@nobits
	.weak		__nv_reservedSMEM_offset_0_alias
	.size		__nv_reservedSMEM_offset_0_alias, 0, 64
	.other		__nv_reservedSMEM_offset_0_alias,@"STO_CUDA_RESERVED_SHARED STV_DEFAULT"
__nv_reservedSMEM_offset_0_alias:
	.zero		0
	.zero		64


//--------------------- .nv.constant0._Z7computePiiiS_ --------------------------
	.section	.nv.constant0._Z7computePiiiS_,"a",@progbits
	.sectionflags	@""
	.align	4
.nv.constant0._Z7computePiiiS_:
	.zero		920


//--------------------- SYMBOLS --------------------------

	.type		.nv.reservedSmem.offset0,@object
	.size		.nv.reservedSmem.offset0,0x4
	.type		.nv.reservedSmem.cap,@object
	.size		.nv.reservedSmem.cap,0x4
